//
// Generated by NVIDIA NVVM Compiler
//
// Compiler Build ID: CL-36424714
// Cuda compilation tools, release 13.0, V13.0.88
// Based on NVVM 20.0.0
//

.version 9.0
.target sm_100
.address_size 64


.entry _Z11_dsymm_triuPdi(
	.param .u64 .ptr .align 1 _Z11_dsymm_triuPdi_param_0,
	.param .u32 _Z11_dsymm_triuPdi_param_1
)
{
	.reg .pred 	%p<4>;
	.reg .b32 	%r<12>;
	.reg .b64 	%rd<18>;
	.reg .b64 	%fd<2>;

	ld.param.u64 	%rd1, [_Z11_dsymm_triuPdi_param_0];
	ld.param.u32 	%r3, [_Z11_dsymm_triuPdi_param_1];
	mov.u32 	%r4, %ctaid.x;
	mov.u32 	%r5, %ntid.x;
	mov.u32 	%r6, %tid.x;
	mad.lo.s32 	%r1, %r4, %r5, %r6;
	mov.u32 	%r7, %ctaid.y;
	mov.u32 	%r8, %ntid.y;
	mov.u32 	%r9, %tid.y;
	mad.lo.s32 	%r2, %r7, %r8, %r9;
	setp.lt.s32 	%p1, %r1, %r2;
	max.s32 	%r10, %r1, %r2;
	setp.ge.s32 	%p2, %r10, %r3;
	or.pred  	%p3, %p2, %p1;
	@%p3 bra 	$L__BB0_2;
	cvta.to.global.u64 	%rd2, %rd1;
	cvt.u64.u32 	%rd3, %r3;
	mov.u32 	%r11, %ctaid.z;
	mul.wide.u32 	%rd4, %r3, %r11;
	mul.lo.s64 	%rd5, %rd4, %rd3;
	cvt.u64.u32 	%rd6, %r1;
	mul.wide.u32 	%rd7, %r3, %r1;
	cvt.u64.u32 	%rd8, %r2;
	add.s64 	%rd9, %rd7, %rd8;
	add.s64 	%rd10, %rd9, %rd5;
	shl.b64 	%rd11, %rd10, 3;
	add.s64 	%rd12, %rd2, %rd11;
	ld.global.f64 	%fd1, [%rd12];
	mul.wide.u32 	%rd13, %r3, %r2;
	add.s64 	%rd14, %rd13, %rd6;
	add.s64 	%rd15, %rd14, %rd5;
	shl.b64 	%rd16, %rd15, 3;
	add.s64 	%rd17, %rd2, %rd16;
	st.global.f64 	[%rd17], %fd1;
$L__BB0_2:
	ret;

}


// ===== COMPILED SASS (sm_100) =====

	.target	sm_100

	.elftype	@"ET_EXEC"


//--------------------- .note.nv.tkinfo           --------------------------
	.section	.note.nv.tkinfo,"",@"SHT_NOTE"
	.sectionflags	@"SHF_NOTE_NV_TKINFO"
	.tkinfo
        /*0018*/ 	.word	0x00000002
        /*0030*/ 	.string	""
        /*0030*/ 	.string	"ptxas"
        /*0030*/ 	.string	"Cuda compilation tools, release 13.0, V13.0.88"
        /*0030*/ 	.string	"Build cuda_13.0.r13.0/compiler.36424714_0"
        /*0030*/ 	.string	"-arch sm_100 -m 64 "



//--------------------- .note.nv.cuinfo           --------------------------
	.section	.note.nv.cuinfo,"",@"SHT_NOTE"
	.sectionflags	@"SHF_NOTE_NV_CUINFO"
        /*0018*/ 	.short	0x0002
        /*001a*/ 	.short	0x0064
        /*001c*/ 	.short	0x0082
	.zero		2


//--------------------- .nv.info                  --------------------------
	.section	.nv.info,"",@"SHT_CUDA_INFO"
	.align	4


	//----- nvinfo : EIATTR_REGCOUNT
	.align		4
        /*0000*/ 	.byte	0x04, 0x2f
        /*0002*/ 	.short	(.L_1 - .L_0)
	.align		4
.L_0:
        /*0004*/ 	.word	index@(_Z11_dsymm_triuPdi)
        /*0008*/ 	.word	0x0000000e


	//----- nvinfo : EIATTR_FRAME_SIZE
	.align		4
.L_1:
        /*000c*/ 	.byte	0x04, 0x11
        /*000e*/ 	.short	(.L_3 - .L_2)
	.align		4
.L_2:
        /*0010*/ 	.word	index@(_Z11_dsymm_triuPdi)
        /*0014*/ 	.word	0x00000000


	//----- nvinfo : EIATTR_MIN_STACK_SIZE
	.align		4
.L_3:
        /*0018*/ 	.byte	0x04, 0x12
        /*001a*/ 	.short	(.L_5 - .L_4)
	.align		4
.L_4:
        /*001c*/ 	.word	index@(_Z11_dsymm_triuPdi)
        /*0020*/ 	.word	0x00000000
.L_5:


//--------------------- .nv.compat                --------------------------
	.section	.nv.compat,"",@"SHT_CUDA_COMPAT_INFO"
	.align	4
        /*0000*/ 	.byte	0x02, 0x09, 0x00, 0x00, 0x02, 0x02, 0x01, 0x00, 0x02, 0x05, 0x05, 0x00, 0x03, 0x07, 0x01, 0x01
        /*0010*/ 	.byte	0x02, 0x03, 0x00, 0x00, 0x02, 0x06, 0x01, 0x00, 0x04, 0x0b, 0x08, 0x00, 0x09, 0x00, 0x00, 0x00
        /*0020*/ 	.byte	0x00, 0x00, 0x00, 0x00


//--------------------- .nv.info._Z11_dsymm_triuPdi --------------------------
	.section	.nv.info._Z11_dsymm_triuPdi,"",@"SHT_CUDA_INFO"
	.sectionflags	@""
	.align	4


	//----- nvinfo : EIATTR_CUDA_API_VERSION
	.align		4
        /*0000*/ 	.byte	0x04, 0x37
        /*0002*/ 	.short	(.L_7 - .L_6)
.L_6:
        /*0004*/ 	.word	0x00000082


	//----- nvinfo : EIATTR_KPARAM_INFO
	.align		4
.L_7:
        /*0008*/ 	.byte	0x04, 0x17
        /*000a*/ 	.short	(.L_9 - .L_8)
.L_8:
        /*000c*/ 	.word	0x00000000
        /*0010*/ 	.short	0x0001
        /*0012*/ 	.short	0x0008
        /*0014*/ 	.byte	0x00, 0xf0, 0x11, 0x00


	//----- nvinfo : EIATTR_KPARAM_INFO
	.align		4
.L_9:
        /*0018*/ 	.byte	0x04, 0x17
        /*001a*/ 	.short	(.L_11 - .L_10)
.L_10:
        /*001c*/ 	.word	0x00000000
        /*0020*/ 	.short	0x0000
        /*0022*/ 	.short	0x0000
        /*0024*/ 	.byte	0x00, 0xf5, 0x21, 0x00


	//----- nvinfo : EIATTR_SPARSE_MMA_MASK
	.align		4
.L_11:
        /*0028*/ 	.byte	0x03, 0x50
        /*002a*/ 	.short	0x0000


	//----- nvinfo : EIATTR_MAXREG_COUNT
	.align		4
        /*002c*/ 	.byte	0x03, 0x1b
        /*002e*/ 	.short	0x00ff


	//----- nvinfo : EIATTR_MERCURY_ISA_VERSION
	.align		4
        /*0030*/ 	.byte	0x03, 0x5f
        /*0032*/ 	.short	0x0101


	//----- nvinfo : EIATTR_VRC_CTA_INIT_COUNT
	.align		4
        /*0034*/ 	.byte	0x02, 0x4a
	.zero		1
	.zero		1


	//----- nvinfo : EIATTR_EXIT_INSTR_OFFSETS
	.align		4
        /*0038*/ 	.byte	0x04, 0x1c
        /*003a*/ 	.short	(.L_13 - .L_12)


	//   ....[0]....
.L_12:
        /*003c*/ 	.word	0x000000d0


	//   ....[1]....
        /*0040*/ 	.word	0x00000210


	//----- nvinfo : EIATTR_CBANK_PARAM_SIZE
	.align		4
.L_13:
        /*0044*/ 	.byte	0x03, 0x19
        /*0046*/ 	.short	0x000c


	//----- nvinfo : EIATTR_PARAM_CBANK
	.align		4
        /*0048*/ 	.byte	0x04, 0x0a
        /*004a*/ 	.short	(.L_15 - .L_14)
	.align		4
.L_14:
        /*004c*/ 	.word	index@(.nv.constant0._Z11_dsymm_triuPdi)
        /*0050*/ 	.short	0x0380
        /*0052*/ 	.short	0x000c


	//----- nvinfo : EIATTR_SW_WAR
	.align		4
.L_15:
        /*0054*/ 	.byte	0x04, 0x36
        /*0056*/ 	.short	(.L_17 - .L_16)
.L_16:
        /*0058*/ 	.word	0x00000008
.L_17:


//--------------------- .nv.callgraph             --------------------------
	.section	.nv.callgraph,"",@"SHT_CUDA_CALLGRAPH"
	.align	4
	.sectionentsize	8
	.align		4
        /*0000*/ 	.word	0x00000000
	.align		4
        /*0004*/ 	.word	0xffffffff
	.align		4
        /*0008*/ 	.word	0x00000000
	.align		4
        /*000c*/ 	.word	0xfffffffe
	.align		4
        /*0010*/ 	.word	0x00000000
	.align		4
        /*0014*/ 	.word	0xfffffffd
	.align		4
        /*0018*/ 	.word	0x00000000
	.align		4
        /*001c*/ 	.word	0xfffffffc


//--------------------- .text._Z11_dsymm_triuPdi  --------------------------
	.section	.text._Z11_dsymm_triuPdi,"ax",@progbits
	.align	128
.text._Z11_dsymm_triuPdi:
        .type           _Z11_dsymm_triuPdi,@function
        .size           _Z11_dsymm_triuPdi,(.L_x_1 - _Z11_dsymm_triuPdi)
        .other          _Z11_dsymm_triuPdi,@"STO_CUDA_ENTRY STV_DEFAULT"
_Z11_dsymm_triuPdi:
[----:B------:R-:W-:Y:S01]  /*0000*/  LDC R1, c[0x0][0x37c] ;  /* 0x0000df00ff017b82 */ /* 0x000fe20000000800 */
[----:B------:R-:W0:Y:S07]  /*0010*/  S2R R5, SR_TID.X ;  /* 0x0000000000057919 */ /* 0x000e2e0000002100 */
[----:B------:R-:W0:Y:S01]  /*0020*/  LDC R4, c[0x0][0x360] ;  /* 0x0000d800ff047b82 */ /* 0x000e220000000800 */
[----:B------:R-:W1:Y:S01]  /*0030*/  LDCU UR6, c[0x0][0x388] ;  /* 0x00007100ff0677ac */ /* 0x000e620008000800 */
[----:B------:R-:W2:Y:S06]  /*0040*/  S2R R7, SR_TID.Y ;  /* 0x0000000000077919 */ /* 0x000eac0000002200 */
[----:B------:R-:W0:Y:S08]  /*0050*/  S2UR UR4, SR_CTAID.X ;  /* 0x00000000000479c3 */ /* 0x000e300000002500 */
[----:B------:R-:W2:Y:S08]  /*0060*/  S2UR UR5, SR_CTAID.Y ;  /* 0x00000000000579c3 */ /* 0x000eb00000002600 */
[----:B------:R-:W2:Y:S01]  /*0070*/  LDC R6, c[0x0][0x364] ;  /* 0x0000d900ff067b82 */ /* 0x000ea20000000800 */
[----:B0-----:R-:W-:-:S02]  /*0080*/  IMAD R4, R4, UR4, R5 ;  /* 0x0000000404047c24 */ /* 0x001fc4000f8e0205 */
[----:B--2---:R-:W-:-:S05]  /*0090*/  IMAD R6, R6, UR5, R7 ;  /* 0x0000000506067c24 */ /* 0x004fca000f8e0207 */
[CC--:B------:R-:W-:Y:S02]  /*00a0*/  ISETP.GE.AND P0, PT, R4.reuse, R6.reuse, PT ;  /* 0x000000060400720c */ /* 0x0c0fe40003f06270 */
[----:B------:R-:W-:-:S04]  /*00b0*/  VIMNMX R0, PT, PT, R4, R6, !PT ;  /* 0x0000000604007248 */ /* 0x000fc80007fe0100 */
[----:B-1----:R-:W-:-:S13]  /*00c0*/  ISETP.GE.OR P0, PT, R0, UR6, !P0 ;  /* 0x0000000600007c0c */ /* 0x002fda000c706670 */
[----:B------:R-:W-:Y:S05]  /*00d0*/  @P0 EXIT ;  /* 0x000000000000094d */ /* 0x000fea0003800000 */
[----:B------:R-:W0:Y:S01]  /*00e0*/  S2R R2, SR_CTAID.Z ;  /* 0x0000000000027919 */ /* 0x000e220000002700 */
[----:B------:R-:W-:Y:S01]  /*00f0*/  HFMA2 R7, -RZ, RZ, 0, 0 ;  /* 0x00000000ff077431 */ /* 0x000fe200000001ff */
[----:B------:R-:W1:Y:S01]  /*0100*/  LDCU.64 UR8, c[0x0][0x380] ;  /* 0x00007000ff0877ac */ /* 0x000e620008000a00 */
[----:B------:R-:W2:Y:S01]  /*0110*/  LDCU.64 UR4, c[0x0][0x358] ;  /* 0x00006b00ff0477ac */ /* 0x000ea20008000a00 */
[----:B------:R-:W-:-:S04]  /*0120*/  IMAD.WIDE.U32 R8, R4, UR6, R6 ;  /* 0x0000000604087c25 */ /* 0x000fc8000f8e0006 */
[----:B0-----:R-:W-:-:S04]  /*0130*/  IMAD.WIDE.U32 R2, R2, UR6, RZ ;  /* 0x0000000602027c25 */ /* 0x001fc8000f8e00ff */
[----:B------:R-:W-:Y:S02]  /*0140*/  IMAD R7, R3, UR6, RZ ;  /* 0x0000000603077c24 */ /* 0x000fe4000f8e02ff */
[----:B------:R-:W-:-:S05]  /*0150*/  IMAD.WIDE.U32 R8, R2, UR6, R8 ;  /* 0x0000000602087c25 */ /* 0x000fca000f8e0008 */
[----:B------:R-:W-:Y:S02]  /*0160*/  IADD3 R3, PT, PT, R9, R7, RZ ;  /* 0x0000000709037210 */ /* 0x000fe40007ffe0ff */
[----:B-1----:R-:W-:-:S04]  /*0170*/  LEA R10, P0, R8, UR8, 0x3 ;  /* 0x00000008080a7c11 */ /* 0x002fc8000f8018ff */
[----:B------:R-:W-:-:S05]  /*0180*/  LEA.HI.X R11, R8, UR9, R3, 0x3, P0 ;  /* 0x00000009080b7c11 */ /* 0x000fca00080f1c03 */
[----:B--2---:R-:W2:Y:S01]  /*0190*/  LDG.E.64 R8, desc[UR4][R10.64] ;  /* 0x000000040a087981 */ /* 0x004ea2000c1e1b00 */
[----:B------:R-:W-:-:S03]  /*01a0*/  MOV R5, RZ ;  /* 0x000000ff00057202 */ /* 0x000fc60000000f00 */
[----:B------:R-:W-:-:S04]  /*01b0*/  IMAD.WIDE.U32 R4, R6, UR6, R4 ;  /* 0x0000000606047c25 */ /* 0x000fc8000f8e0004 */
[----:B------:R-:W-:-:S05]  /*01c0*/  IMAD.WIDE.U32 R4, R2, UR6, R4 ;  /* 0x0000000602047c25 */ /* 0x000fca000f8e0004 */
[----:B------:R-:W-:Y:S02]  /*01d0*/  IADD3 R3, PT, PT, R7, R5, RZ ;  /* 0x0000000507037210 */ /* 0x000fe40007ffe0ff */
[----:B------:R-:W-:-:S04]  /*01e0*/  LEA R2, P0, R4, UR8, 0x3 ;  /* 0x0000000804027c11 */ /* 0x000fc8000f8018ff */
[----:B------:R-:W-:-:S05]  /*01f0*/  LEA.HI.X R3, R4, UR9, R3, 0x3, P0 ;  /* 0x0000000904037c11 */ /* 0x000fca00080f1c03 */
[----:B--2---:R-:W-:Y:S01]  /*0200*/  STG.E.64 desc[UR4][R2.64], R8 ;  /* 0x0000000802007986 */ /* 0x004fe2000c101b04 */
[----:B------:R-:W-:Y:S05]  /*0210*/  EXIT ;  /* 0x000000000000794d */ /* 0x000fea0003800000 */
.L_x_0:
[----:B------:R-:W-:-:S00]  /*0220*/  BRA `(.L_x_0) ;  /* 0xfffffffc00fc7947 */ /* 0x000fc0000383ffff */
[----:B------:R-:W-:-:S00]  /*0230*/  NOP ;  /* 0x0000000000007918 */ /* 0x000fc00000000000 */
        /* <DEDUP_REMOVED lines=12> */
.L_x_1:


//--------------------- .nv.shared.reserved.0     --------------------------
	.section	.nv.shared.reserved.0,"aw",@nobits
	.weak		__nv_reservedSMEM_offset_0_alias
	.size		__nv_reservedSMEM_offset_0_alias, 0, 64
	.other		__nv_reservedSMEM_offset_0_alias,@"STO_CUDA_RESERVED_SHARED STV_DEFAULT"
__nv_reservedSMEM_offset_0_alias:
	.zero		0
	.zero		64


//--------------------- .nv.constant0._Z11_dsymm_triuPdi --------------------------
	.section	.nv.constant0._Z11_dsymm_triuPdi,"a",@progbits
	.sectionflags	@""
	.align	4
.nv.constant0._Z11_dsymm_triuPdi:
	.zero		908


//--------------------- SYMBOLS --------------------------

	.type		.nv.reservedSmem.offset0,@object
	.size		.nv.reservedSmem.offset0,0x4
